	.headerflags	@"EF_CUDA_TEXMODE_UNIFIED EF_CUDA_64BIT_ADDRESS EF_CUDA_ACCELERATORS EF_CUDA_SM90 EF_CUDA_VIRTUAL_SM(EF_CUDA_SM90)"
	.elftype	@"ET_EXEC"


//--------------------- .nv.info                  --------------------------
	.section	.nv.info,"",@"SHT_CUDA_INFO"
	.align	4


	//----- nvinfo : EIATTR_REGCOUNT
	.align		4
        /*0000*/ 	.byte	0x04, 0x2f
        /*0002*/ 	.short	(.L_1 - .L_0)
	.align		4
.L_0:
        /*0004*/ 	.word	index@(triton_poi_fused__unsafe_index_add_32)
        /*0008*/ 	.word	0x0000001e


	//----- nvinfo : EIATTR_MIN_STACK_SIZE
	.align		4
.L_1:
        /*000c*/ 	.byte	0x04, 0x12
        /*000e*/ 	.short	(.L_3 - .L_2)
	.align		4
.L_2:
        /*0010*/ 	.word	index@(triton_poi_fused__unsafe_index_add_32)
        /*0014*/ 	.word	0x00000000


	//----- nvinfo : EIATTR_FRAME_SIZE
	.align		4
.L_3:
        /*0018*/ 	.byte	0x04, 0x11
        /*001a*/ 	.short	(.L_5 - .L_4)
	.align		4
.L_4:
        /*001c*/ 	.word	index@(triton_poi_fused__unsafe_index_add_32)
        /*0020*/ 	.word	0x00000000


	//----- nvinfo : EIATTR_MIN_STACK_SIZE
	.align		4
.L_5:
        /*0024*/ 	.byte	0x04, 0x12
        /*0026*/ 	.short	(.L_7 - .L_6)
	.align		4
.L_6:
        /*0028*/ 	.word	index@(triton_poi_fused__unsafe_index_add_32)
        /*002c*/ 	.word	0x00000000
.L_7:


//--------------------- .nv.info.triton_poi_fused__unsafe_index_add_32 --------------------------
	.section	.nv.info.triton_poi_fused__unsafe_index_add_32,"",@"SHT_CUDA_INFO"
	.sectionflags	@""
	.align	4


	//----- nvinfo : EIATTR_CUDA_API_VERSION
	.align		4
        /*0000*/ 	.byte	0x04, 0x37
        /*0002*/ 	.short	(.L_9 - .L_8)
.L_8:
        /*0004*/ 	.word	0x0000007c


	//----- nvinfo : EIATTR_KPARAM_INFO
	.align		4
.L_9:
        /*0008*/ 	.byte	0x04, 0x17
        /*000a*/ 	.short	(.L_11 - .L_10)
.L_10:
        /*000c*/ 	.word	0x00000000
        /*0010*/ 	.short	0x0004
        /*0012*/ 	.short	0x0020
        /*0014*/ 	.byte	0x00, 0xf0, 0x11, 0x00


	//----- nvinfo : EIATTR_KPARAM_INFO
	.align		4
.L_11:
        /*0018*/ 	.byte	0x04, 0x17
        /*001a*/ 	.short	(.L_13 - .L_12)
.L_12:
        /*001c*/ 	.word	0x00000000
        /*0020*/ 	.short	0x0003
        /*0022*/ 	.short	0x0018
        /*0024*/ 	.byte	0x00, 0xf4, 0x21, 0x00


	//----- nvinfo : EIATTR_KPARAM_INFO
	.align		4
.L_13:
        /*0028*/ 	.byte	0x04, 0x17
        /*002a*/ 	.short	(.L_15 - .L_14)
.L_14:
        /*002c*/ 	.word	0x00000000
        /*0030*/ 	.short	0x0002
        /*0032*/ 	.short	0x0010
        /*0034*/ 	.byte	0x00, 0xf4, 0x21, 0x00


	//----- nvinfo : EIATTR_KPARAM_INFO
	.align		4
.L_15:
        /*0038*/ 	.byte	0x04, 0x17
        /*003a*/ 	.short	(.L_17 - .L_16)
.L_16:
        /*003c*/ 	.word	0x00000000
        /*0040*/ 	.short	0x0001
        /*0042*/ 	.short	0x0008
        /*0044*/ 	.byte	0x00, 0xf4, 0x21, 0x00


	//----- nvinfo : EIATTR_KPARAM_INFO
	.align		4
.L_17:
        /*0048*/ 	.byte	0x04, 0x17
        /*004a*/ 	.short	(.L_19 - .L_18)
.L_18:
        /*004c*/ 	.word	0x00000000
        /*0050*/ 	.short	0x0000
        /*0052*/ 	.short	0x0000
        /*0054*/ 	.byte	0x00, 0xf4, 0x21, 0x00


	//----- nvinfo : EIATTR_SPARSE_MMA_MASK
	.align		4
.L_19:
        /*0058*/ 	.byte	0x03, 0x50
        /*005a*/ 	.short	0x0000


	//----- nvinfo : EIATTR_MAXREG_COUNT
	.align		4
        /*005c*/ 	.byte	0x03, 0x1b
        /*005e*/ 	.short	0x00ff


	//----- nvinfo : EIATTR_EXIT_INSTR_OFFSETS
	.align		4
        /*0060*/ 	.byte	0x04, 0x1c
        /*0062*/ 	.short	(.L_21 - .L_20)


	//   ....[0]....
.L_20:
        /*0064*/ 	.word	0x000009e0


	//----- nvinfo : EIATTR_REQNTID
	.align		4
.L_21:
        /*0068*/ 	.byte	0x04, 0x10
        /*006a*/ 	.short	(.L_23 - .L_22)
.L_22:
        /*006c*/ 	.word	0x00000080
        /*0070*/ 	.word	0x00000001
        /*0074*/ 	.word	0x00000001


	//----- nvinfo : EIATTR_CBANK_PARAM_SIZE
	.align		4
.L_23:
        /*0078*/ 	.byte	0x03, 0x19
        /*007a*/ 	.short	0x0024


	//----- nvinfo : EIATTR_PARAM_CBANK
	.align		4
        /*007c*/ 	.byte	0x04, 0x0a
        /*007e*/ 	.short	(.L_25 - .L_24)
	.align		4
.L_24:
        /*0080*/ 	.word	index@(.nv.constant0.triton_poi_fused__unsafe_index_add_32)
        /*0084*/ 	.short	0x0210
        /*0086*/ 	.short	0x0024


	//----- nvinfo : EIATTR_SW_WAR
	.align		4
.L_25:
        /*0088*/ 	.byte	0x04, 0x36
        /*008a*/ 	.short	(.L_27 - .L_26)
.L_26:
        /*008c*/ 	.word	0x00000008
.L_27:


//--------------------- .nv.callgraph             --------------------------
	.section	.nv.callgraph,"",@"SHT_CUDA_CALLGRAPH"
	.align	4
	.sectionentsize	8
	.align		4
        /*0000*/ 	.word	0x00000000
	.align		4
        /*0004*/ 	.word	0xffffffff
	.align		4
        /*0008*/ 	.word	0x00000000
	.align		4
        /*000c*/ 	.word	0xfffffffe
	.align		4
        /*0010*/ 	.word	0x00000000
	.align		4
        /*0014*/ 	.word	0xfffffffd
	.align		4
        /*0018*/ 	.word	0x00000000
	.align		4
        /*001c*/ 	.word	0xfffffffc


//--------------------- .text.triton_poi_fused__unsafe_index_add_32 --------------------------
	.section	.text.triton_poi_fused__unsafe_index_add_32,"ax",@progbits
	.align	128
        .global         triton_poi_fused__unsafe_index_add_32
        .type           triton_poi_fused__unsafe_index_add_32,@function
        .size           triton_poi_fused__unsafe_index_add_32,(.L_x_1 - triton_poi_fused__unsafe_index_add_32)
        .other          triton_poi_fused__unsafe_index_add_32,@"STO_CUDA_ENTRY STV_DEFAULT"
triton_poi_fused__unsafe_index_add_32:
.text.triton_poi_fused__unsafe_index_add_32:
[----:B------:R-:W-:Y:S01]  /*0000*/  LDC R1, c[0x0][0x28] ;  /* 0x00000a00ff017b82 */ /* 0x000fe20000000800 */
[----:B------:R-:W1:Y:S07]  /*0010*/  S2R R0, SR_TID.X ;  /* 0x0000000000007919 */ /* 0x000e6e0000002100 */
[----:B------:R-:W2:Y:S01]  /*0020*/  LDC.64 R4, c[0x0][0x210] ;  /* 0x00008400ff047b82 */ /* 0x000ea20000000a00 */
[----:B------:R-:W-:Y:S01]  /*0030*/  ULDC.64 UR4, c[0x0][0x208] ;  /* 0x0000820000047ab9 */ /* 0x000fe20000000a00 */
[----:B------:R-:W-:Y:S01]  /*0040*/  ULDC.64 UR6, c[0x0][0x218] ;  /* 0x0000860000067ab9 */ /* 0x000fe20000000a00 */
[----:B------:R-:W3:Y:S01]  /*0050*/  S2R R3, SR_CTAID.X ;  /* 0x0000000000037919 */ /* 0x000ee20000002500 */
[----:B------:R-:W-:Y:S01]  /*0060*/  ULDC.64 UR8, c[0x0][0x220] ;  /* 0x0000880000087ab9 */ /* 0x000fe20000000a00 */
[----:B-1----:R-:W-:Y:S01]  /*0070*/  IMAD.SHL.U32 R0, R0, 0x4, RZ ;  /* 0x0000000400007824 */ /* 0x002fe200078e00ff */
[----:B---3--:R-:W-:-:S04]  /*0080*/  SHF.R.S32.HI R13, RZ, 0x15, R3 ;  /* 0x00000015ff0d7819 */ /* 0x008fc80000011403 */
[----:B------:R-:W-:Y:S02]  /*0090*/  LOP3.LUT R0, R0, 0x1fc, RZ, 0xc0, !PT ;  /* 0x000001fc00007812 */ /* 0x000fe400078ec0ff */
[----:B------:R-:W-:-:S03]  /*00a0*/  SGXT R13, R13, 0x1 ;  /* 0x000000010d0d781a */ /* 0x000fc60000000200 */
[----:B------:R-:W-:-:S04]  /*00b0*/  IMAD R14, R3, 0x400, R0 ;  /* 0x00000400030e7824 */ /* 0x000fc800078e0200 */
[----:B------:R-:W-:Y:S01]  /*00c0*/  VIADD R0, R14, 0x200 ;  /* 0x000002000e007836 */ /* 0x000fe20000000000 */
[----:B------:R-:W-:-:S04]  /*00d0*/  SHF.R.S32.HI R3, RZ, 0x1f, R14 ;  /* 0x0000001fff037819 */ /* 0x000fc8000001140e */
[----:B------:R-:W-:Y:S02]  /*00e0*/  LEA.HI R2, R13, R0, RZ, 0x4 ;  /* 0x000000000d027211 */ /* 0x000fe400078f20ff */
[----:B------:R-:W-:Y:S02]  /*00f0*/  LEA.HI R6, R3, R14, RZ, 0x4 ;  /* 0x0000000e03067211 */ /* 0x000fe400078f20ff */
[----:B------:R-:W-:Y:S02]  /*0100*/  SHF.R.S32.HI R3, RZ, 0x4, R2 ;  /* 0x00000004ff037819 */ /* 0x000fe40000011402 */
[----:B------:R-:W-:Y:S02]  /*0110*/  SHF.R.S32.HI R2, RZ, 0x4, R6 ;  /* 0x00000004ff027819 */ /* 0x000fe40000011406 */
[----:B------:R-:W-:Y:S02]  /*0120*/  LEA.HI R8, R3, R3, RZ, 0x4 ;  /* 0x0000000303087211 */ /* 0x000fe400078f20ff */
[----:B------:R-:W-:-:S02]  /*0130*/  LEA.HI R7, R2, R2, RZ, 0x4 ;  /* 0x0000000202077211 */ /* 0x000fc400078f20ff */
[----:B------:R-:W-:Y:S02]  /*0140*/  LOP3.LUT R8, R8, 0xfffffff0, RZ, 0xc0, !PT ;  /* 0xfffffff008087812 */ /* 0x000fe400078ec0ff */
[----:B------:R-:W-:-:S03]  /*0150*/  LOP3.LUT R7, R7, 0xfffffff0, RZ, 0xc0, !PT ;  /* 0xfffffff007077812 */ /* 0x000fc600078ec0ff */
[----:B------:R-:W-:Y:S02]  /*0160*/  IMAD.IADD R3, R3, 0x1, -R8 ;  /* 0x0000000103037824 */ /* 0x000fe400078e0a08 */
[----:B------:R-:W-:Y:S02]  /*0170*/  IMAD.IADD R7, R2, 0x1, -R7 ;  /* 0x0000000102077824 */ /* 0x000fe400078e0a07 */
[----:B--2---:R-:W-:-:S04]  /*0180*/  IMAD.WIDE R2, R3, 0x8, R4 ;  /* 0x0000000803027825 */ /* 0x004fc800078e0204 */
[----:B------:R-:W-:Y:S01]  /*0190*/  IMAD.WIDE R16, R7, 0x8, R4 ;  /* 0x0000000807107825 */ /* 0x000fe200078e0204 */
[----:B------:R-:W-:Y:S01]  /*01a0*/  LOP3.LUT R7, R6, 0xfffffff0, RZ, 0xc0, !PT ;  /* 0xfffffff006077812 */ /* 0x000fe200078ec0ff */
[----:B------:R-:W2:Y:S04]  /*01b0*/  LDG.E.EL.64 R2, desc[UR4][R2.64] ;  /* 0x0000000402027981 */ /* 0x000ea8000c2e1b00 */
[----:B------:R-:W3:Y:S01]  /*01c0*/  LDG.E.EL.64 R16, desc[UR4][R16.64] ;  /* 0x0000000410107981 */ /* 0x000ee2000c2e1b00 */
[----:B------:R-:W-:-:S04]  /*01d0*/  IMAD.IADD R7, R14, 0x1, -R7 ;  /* 0x000000010e077824 */ /* 0x000fc800078e0a07 */
[----:B------:R-:W-:-:S06]  /*01e0*/  IMAD.WIDE R8, R7, 0x8, R4 ;  /* 0x0000000807087825 */ /* 0x000fcc00078e0204 */
[----:B------:R-:W4:Y:S01]  /*01f0*/  LDG.E.EL.128 R8, desc[UR4][R8.64] ;  /* 0x0000000408087981 */ /* 0x000f22000c2e1d00 */
[----:B------:R-:W-:-:S05]  /*0200*/  VIADD R6, R14, 0x2 ;  /* 0x000000020e067836 */ /* 0x000fca0000000000 */
[----:B------:R-:W-:-:S04]  /*0210*/  LEA.HI R7, R13, R6, RZ, 0x4 ;  /* 0x000000060d077211 */ /* 0x000fc800078f20ff */
[----:B------:R-:W-:-:S05]  /*0220*/  LOP3.LUT R7, R7, 0xfffffff0, RZ, 0xc0, !PT ;  /* 0xfffffff007077812 */ /* 0x000fca00078ec0ff */
[----:B------:R-:W-:-:S04]  /*0230*/  IMAD.IADD R7, R6, 0x1, -R7 ;  /* 0x0000000106077824 */ /* 0x000fc800078e0a07 */
[----:B------:R-:W-:-:S06]  /*0240*/  IMAD.WIDE R4, R7, 0x8, R4 ;  /* 0x0000000807047825 */ /* 0x000fcc00078e0204 */
[----:B------:R-:W5:Y:S01]  /*0250*/  LDG.E.EL.128 R4, desc[UR4][R4.64] ;  /* 0x0000000404047981 */ /* 0x000f62000c2e1d00 */
[C---:B------:R-:W-:Y:S02]  /*0260*/  LEA.HI R12, R13.reuse, R14, RZ, 0x8 ;  /* 0x0000000e0d0c7211 */ /* 0x040fe400078f40ff */
[----:B------:R-:W-:Y:S02]  /*0270*/  LEA.HI R0, R13, R0, RZ, 0x8 ;  /* 0x000000000d007211 */ /* 0x000fe400078f40ff */
[----:B------:R-:W-:Y:S02]  /*0280*/  SHF.R.S32.HI R12, RZ, 0x8, R12 ;  /* 0x00000008ff0c7819 */ /* 0x000fe4000001140c */
[----:B------:R-:W-:-:S03]  /*0290*/  SHF.R.S32.HI R0, RZ, 0x8, R0 ;  /* 0x00000008ff007819 */ /* 0x000fc60000011400 */
[----:B------:R-:W-:Y:S02]  /*02a0*/  IMAD.SHL.U32 R12, R12, 0x40, RZ ;  /* 0x000000400c0c7824 */ /* 0x000fe400078e00ff */
[----:B------:R-:W-:Y:S01]  /*02b0*/  IMAD.SHL.U32 R0, R0, 0x40, RZ ;  /* 0x0000004000007824 */ /* 0x000fe200078e00ff */
[----:B--2---:R-:W-:Y:S02]  /*02c0*/  SHF.R.U32.HI R15, RZ, 0x1c, R3 ;  /* 0x0000001cff0f7819 */ /* 0x004fe40000011603 */
[----:B---3--:R-:W-:Y:S02]  /*02d0*/  SHF.R.U32.HI R19, RZ, 0x1c, R17 ;  /* 0x0000001cff137819 */ /* 0x008fe40000011611 */
[----:B------:R-:W-:Y:S02]  /*02e0*/  LOP3.LUT R15, R15, 0x8, RZ, 0xc0, !PT ;  /* 0x000000080f0f7812 */ /* 0x000fe400078ec0ff */
[----:B------:R-:W-:Y:S02]  /*02f0*/  LOP3.LUT R19, R19, 0x8, RZ, 0xc0, !PT ;  /* 0x0000000813137812 */ /* 0x000fe400078ec0ff */
[----:B------:R-:W-:-:S02]  /*0300*/  IADD3 R13, P1, R2, R15, RZ ;  /* 0x0000000f020d7210 */ /* 0x000fc40007f3e0ff */
[----:B------:R-:W-:Y:S02]  /*0310*/  IADD3 R18, P0, R16, R19, RZ ;  /* 0x0000001310127210 */ /* 0x000fe40007f1e0ff */
[----:B------:R-:W-:Y:S01]  /*0320*/  SHF.R.S32.HI R19, RZ, 0x1f, R12 ;  /* 0x0000001fff137819 */ /* 0x000fe2000001140c */
[----:B------:R-:W-:Y:S01]  /*0330*/  IMAD.X R16, RZ, RZ, R3, P1 ;  /* 0x000000ffff107224 */ /* 0x000fe200008e0603 */
[----:B----4-:R-:W-:Y:S01]  /*0340*/  SHF.R.U32.HI R2, RZ, 0x1c, R9 ;  /* 0x0000001cff027819 */ /* 0x010fe20000011609 */
[----:B------:R-:W-:Y:S01]  /*0350*/  IMAD.X R17, RZ, RZ, R17, P0 ;  /* 0x000000ffff117224 */ /* 0x000fe200000e0611 */
[----:B------:R-:W-:Y:S02]  /*0360*/  SHF.R.S32.HI R15, RZ, 0x1f, R0 ;  /* 0x0000001fff0f7819 */ /* 0x000fe40000011400 */
[----:B------:R-:W-:Y:S02]  /*0370*/  LEA R21, P1, R13, R0, 0x3 ;  /* 0x000000000d157211 */ /* 0x000fe400078218ff */
[----:B------:R-:W-:-:S02]  /*0380*/  LEA R25, P0, R18, R12, 0x3 ;  /* 0x0000000c12197211 */ /* 0x000fc400078018ff */
[----:B------:R-:W-:Y:S02]  /*0390*/  LOP3.LUT R12, R2, 0x8, RZ, 0xc0, !PT ;  /* 0x00000008020c7812 */ /* 0x000fe400078ec0ff */
[----:B------:R-:W-:Y:S02]  /*03a0*/  SHF.R.U32.HI R0, RZ, 0x1c, R11 ;  /* 0x0000001cff007819 */ /* 0x000fe4000001160b */
[----:B------:R-:W-:Y:S02]  /*03b0*/  LEA.HI.X R15, R13, R15, R16, 0x3, P1 ;  /* 0x0000000f0d0f7211 */ /* 0x000fe400008f1c10 */
[----:B------:R-:W-:Y:S02]  /*03c0*/  LEA.HI.X R19, R18, R19, R17, 0x3, P0 ;  /* 0x0000001312137211 */ /* 0x000fe400000f1c11 */
[C-C-:B------:R-:W-:Y:S02]  /*03d0*/  IADD3 R2, P0, P1, R12.reuse, R25, R8.reuse ;  /* 0x000000190c027210 */ /* 0x140fe4000791e008 */
[----:B------:R-:W-:-:S02]  /*03e0*/  IADD3 R12, P2, P3, R12, R21, R8 ;  /* 0x000000150c0c7210 */ /* 0x000fc40007b5e008 */
[----:B------:R-:W-:Y:S02]  /*03f0*/  LOP3.LUT R0, R0, 0x8, RZ, 0xc0, !PT ;  /* 0x0000000800007812 */ /* 0x000fe400078ec0ff */
[--C-:B------:R-:W-:Y:S02]  /*0400*/  IADD3.X R3, RZ, R19, R9.reuse, P0, P1 ;  /* 0x00000013ff037210 */ /* 0x100fe400007e2409 */
[----:B------:R-:W-:Y:S02]  /*0410*/  IADD3.X R9, RZ, R15, R9, P2, P3 ;  /* 0x0000000fff097210 */ /* 0x000fe400017e6409 */
[C-C-:B------:R-:W-:Y:S02]  /*0420*/  IADD3 R18, P0, P1, R0.reuse, R25, R10.reuse ;  /* 0x0000001900127210 */ /* 0x140fe4000791e00a */
[----:B------:R-:W-:Y:S01]  /*0430*/  IADD3 R0, P2, P3, R0, R21, R10 ;  /* 0x0000001500007210 */ /* 0x000fe20007b5e00a */
[----:B------:R-:W-:Y:S01]  /*0440*/  IMAD.SHL.U32 R10, R12, 0x4, RZ ;  /* 0x000000040c0a7824 */ /* 0x000fe200078e00ff */
[C---:B------:R-:W-:Y:S01]  /*0450*/  SHF.L.U64.HI R3, R2.reuse, 0x2, R3 ;  /* 0x0000000202037819 */ /* 0x040fe20000010203 */
[----:B------:R-:W-:Y:S01]  /*0460*/  IMAD.SHL.U32 R2, R2, 0x4, RZ ;  /* 0x0000000402027824 */ /* 0x000fe200078e00ff */
[----:B------:R-:W-:-:S02]  /*0470*/  SHF.L.U64.HI R16, R12, 0x2, R9 ;  /* 0x000000020c107819 */ /* 0x000fc40000010209 */
[--C-:B------:R-:W-:Y:S02]  /*0480*/  IADD3.X R17, RZ, R19, R11.reuse, P0, P1 ;  /* 0x00000013ff117210 */ /* 0x100fe400007e240b */
[----:B------:R-:W-:Y:S01]  /*0490*/  IADD3 R12, P0, R10, UR6, RZ ;  /* 0x000000060a0c7c10 */ /* 0x000fe2000ff1e0ff */
[----:B------:R-:W-:Y:S01]  /*04a0*/  IMAD.SHL.U32 R20, R18, 0x4, RZ ;  /* 0x0000000412147824 */ /* 0x000fe200078e00ff */
[----:B------:R-:W-:Y:S02]  /*04b0*/  IADD3 R8, P4, R2, UR6, RZ ;  /* 0x0000000602087c10 */ /* 0x000fe4000ff9e0ff */
[----:B------:R-:W-:Y:S02]  /*04c0*/  IADD3 R2, P5, R2, UR8, RZ ;  /* 0x0000000802027c10 */ /* 0x000fe4000ffbe0ff */
[----:B------:R-:W-:Y:S02]  /*04d0*/  IADD3.X R27, RZ, R15, R11, P2, P3 ;  /* 0x0000000fff1b7210 */ /* 0x000fe400017e640b */
[----:B------:R-:W-:-:S02]  /*04e0*/  IADD3 R10, P1, R10, UR8, RZ ;  /* 0x000000080a0a7c10 */ /* 0x000fc4000ff3e0ff */
[----:B------:R-:W-:Y:S02]  /*04f0*/  IADD3.X R13, R16, UR7, RZ, P0, !PT ;  /* 0x00000007100d7c10 */ /* 0x000fe400087fe4ff */
[----:B------:R-:W-:Y:S02]  /*0500*/  IADD3.X R9, R3, UR7, RZ, P4, !PT ;  /* 0x0000000703097c10 */ /* 0x000fe4000a7fe4ff */
[----:B------:R-:W-:Y:S01]  /*0510*/  SHF.L.U64.HI R17, R18, 0x2, R17 ;  /* 0x0000000212117819 */ /* 0x000fe20000010211 */
[----:B------:R5:W2:Y:S01]  /*0520*/  LDG.E.EL R22, desc[UR4][R12.64] ;  /* 0x000000040c167981 */ /* 0x000aa2000c2e1900 */
[----:B------:R-:W-:Y:S02]  /*0530*/  IADD3.X R3, R3, UR9, RZ, P5, !PT ;  /* 0x0000000903037c10 */ /* 0x000fe4000affe4ff */
[----:B------:R-:W-:Y:S01]  /*0540*/  IADD3 R26, P0, R20, UR6, RZ ;  /* 0x00000006141a7c10 */ /* 0x000fe2000ff1e0ff */
[----:B------:R-:W3:Y:S01]  /*0550*/  LDG.E.EL R8, desc[UR4][R8.64] ;  /* 0x0000000408087981 */ /* 0x000ee2000c2e1900 */
[----:B------:R-:W-:-:S02]  /*0560*/  IADD3.X R11, R16, UR9, RZ, P1, !PT ;  /* 0x00000009100b7c10 */ /* 0x000fc40008ffe4ff */
[C---:B------:R-:W-:Y:S01]  /*0570*/  SHF.L.U64.HI R18, R0.reuse, 0x2, R27 ;  /* 0x0000000200127819 */ /* 0x040fe2000001021b */
[----:B------:R-:W-:Y:S01]  /*0580*/  IMAD.SHL.U32 R0, R0, 0x4, RZ ;  /* 0x0000000400007824 */ /* 0x000fe200078e00ff */
[----:B------:R-:W-:Y:S01]  /*0590*/  IADD3 R16, P1, R20, UR8, RZ ;  /* 0x0000000814107c10 */ /* 0x000fe2000ff3e0ff */
[----:B------:R1:W3:Y:S01]  /*05a0*/  LDG.E.EL R23, desc[UR4][R2.64] ;  /* 0x0000000402177981 */ /* 0x0002e2000c2e1900 */
[----:B-----5:R-:W-:Y:S02]  /*05b0*/  SHF.R.U32.HI R13, RZ, 0x1c, R5 ;  /* 0x0000001cff0d7819 */ /* 0x020fe40000011605 */
[----:B------:R-:W-:Y:S01]  /*05c0*/  IADD3.X R27, R17, UR7, RZ, P0, !PT ;  /* 0x00000007111b7c10 */ /* 0x000fe200087fe4ff */
[----:B------:R-:W2:Y:S01]  /*05d0*/  LDG.E.EL R11, desc[UR4][R10.64] ;  /* 0x000000040a0b7981 */ /* 0x000ea2000c2e1900 */
[----:B------:R-:W-:Y:S02]  /*05e0*/  IADD3.X R17, R17, UR9, RZ, P1, !PT ;  /* 0x0000000911117c10 */ /* 0x000fe40008ffe4ff */
[----:B------:R-:W-:Y:S01]  /*05f0*/  IADD3 R12, P1, R0, UR8, RZ ;  /* 0x00000008000c7c10 */ /* 0x000fe2000ff3e0ff */
[----:B------:R4:W5:Y:S01]  /*0600*/  LDG.E.EL R20, desc[UR4][R26.64] ;  /* 0x000000041a147981 */ /* 0x000962000c2e1900 */
[----:B-1----:R-:W-:-:S02]  /*0610*/  IADD3 R2, P0, R0, UR6, RZ ;  /* 0x0000000600027c10 */ /* 0x002fc4000ff1e0ff */
[----:B------:R-:W-:Y:S01]  /*0620*/  LOP3.LUT R0, R13, 0x8, RZ, 0xc0, !PT ;  /* 0x000000080d007812 */ /* 0x000fe200078ec0ff */
[----:B------:R1:W5:Y:S01]  /*0630*/  LDG.E.EL R9, desc[UR4][R16.64] ;  /* 0x0000000410097981 */ /* 0x000362000c2e1900 */
[----:B------:R-:W-:Y:S02]  /*0640*/  SHF.R.U32.HI R24, RZ, 0x1c, R7 ;  /* 0x0000001cff187819 */ /* 0x000fe40000011607 */
[----:B------:R-:W-:Y:S02]  /*0650*/  IADD3.X R3, R18, UR7, RZ, P0, !PT ;  /* 0x0000000712037c10 */ /* 0x000fe400087fe4ff */
[----:B------:R-:W-:Y:S02]  /*0660*/  IADD3.X R13, R18, UR9, RZ, P1, !PT ;  /* 0x00000009120d7c10 */ /* 0x000fe40008ffe4ff */
[--C-:B------:R-:W-:Y:S02]  /*0670*/  IADD3 R18, P2, P3, R0, R25, R4.reuse ;  /* 0x0000001900127210 */ /* 0x100fe40007b5e004 */
[----:B------:R-:W-:Y:S01]  /*0680*/  LOP3.LUT R24, R24, 0x8, RZ, 0xc0, !PT ;  /* 0x0000000818187812 */ /* 0x000fe200078ec0ff */
[----:B------:R1:W5:Y:S01]  /*0690*/  LDG.E.EL R3, desc[UR4][R2.64] ;  /* 0x0000000402037981 */ /* 0x000362000c2e1900 */
[----:B------:R-:W-:Y:S01]  /*06a0*/  IADD3 R0, P0, P1, R0, R21, R4 ;  /* 0x0000001500007210 */ /* 0x000fe2000791e004 */
[----:B------:R-:W-:Y:S01]  /*06b0*/  IMAD.SHL.U32 R4, R18, 0x4, RZ ;  /* 0x0000000412047824 */ /* 0x000fe200078e00ff */
[----:B0---4-:R-:W-:Y:S01]  /*06c0*/  IADD3.X R27, RZ, R19, R5, P2, P3 ;  /* 0x00000013ff1b7210 */ /* 0x011fe200017e6405 */
[----:B------:R0:W4:Y:S01]  /*06d0*/  LDG.E.EL R10, desc[UR4][R12.64] ;  /* 0x000000040c0a7981 */ /* 0x000122000c2e1900 */
[----:B------:R-:W-:-:S02]  /*06e0*/  IADD3 R25, P5, P6, R24, R25, R6 ;  /* 0x0000001918197210 */ /* 0x000fc40007ebe006 */
[----:B------:R-:W-:Y:S02]  /*06f0*/  IADD3 R21, P2, P3, R24, R21, R6 ;  /* 0x0000001518157210 */ /* 0x000fe40007b5e006 */
[----:B-1----:R-:W-:Y:S02]  /*0700*/  SHF.L.U64.HI R16, R18, 0x2, R27 ;  /* 0x0000000212107819 */ /* 0x002fe4000001021b */
[----:B------:R-:W-:Y:S02]  /*0710*/  IADD3.X R17, RZ, R15, R5, P0, P1 ;  /* 0x0000000fff117210 */ /* 0x000fe400007e2405 */
[----:B------:R-:W-:Y:S02]  /*0720*/  IADD3 R18, P4, R4, UR6, RZ ;  /* 0x0000000604127c10 */ /* 0x000fe4000ff9e0ff */
[----:B------:R-:W-:Y:S01]  /*0730*/  IADD3 R6, P0, R4, UR8, RZ ;  /* 0x0000000804067c10 */ /* 0x000fe2000ff1e0ff */
[----:B------:R-:W-:Y:S01]  /*0740*/  IMAD.SHL.U32 R4, R25, 0x4, RZ ;  /* 0x0000000419047824 */ /* 0x000fe200078e00ff */
[----:B------:R-:W-:-:S02]  /*0750*/  IADD3.X R2, RZ, R19, R7, P5, P6 ;  /* 0x00000013ff027210 */ /* 0x000fc40002fec407 */
[----:B0-----:R-:W-:Y:S02]  /*0760*/  IADD3.X R12, RZ, R15, R7, P2, P3 ;  /* 0x0000000fff0c7210 */ /* 0x001fe400017e6407 */
[----:B------:R-:W-:Y:S02]  /*0770*/  SHF.L.U64.HI R5, R25, 0x2, R2 ;  /* 0x0000000219057819 */ /* 0x000fe40000010202 */
[----:B------:R-:W-:Y:S02]  /*0780*/  IADD3.X R7, R16, UR9, RZ, P0, !PT ;  /* 0x0000000910077c10 */ /* 0x000fe400087fe4ff */
[C---:B------:R-:W-:Y:S01]  /*0790*/  SHF.L.U64.HI R2, R0.reuse, 0x2, R17 ;  /* 0x0000000200027819 */ /* 0x040fe20000010211 */
[----:B------:R-:W-:Y:S01]  /*07a0*/  IMAD.SHL.U32 R0, R0, 0x4, RZ ;  /* 0x0000000400007824 */ /* 0x000fe200078e00ff */
[----:B------:R-:W-:Y:S01]  /*07b0*/  IADD3 R26, P0, R4, UR6, RZ ;  /* 0x00000006041a7c10 */ /* 0x000fe2000ff1e0ff */
[----:B------:R-:W-:Y:S01]  /*07c0*/  IMAD.SHL.U32 R13, R21, 0x4, RZ ;  /* 0x00000004150d7824 */ /* 0x000fe200078e00ff */
[----:B------:R-:W-:Y:S01]  /*07d0*/  IADD3.X R19, R16, UR7, RZ, P4, !PT ;  /* 0x0000000710137c10 */ /* 0x000fe2000a7fe4ff */
[----:B------:R0:W4:Y:S01]  /*07e0*/  LDG.E.EL R25, desc[UR4][R6.64] ;  /* 0x0000000406197981 */ /* 0x000122000c2e1900 */
[----:B------:R-:W-:-:S02]  /*07f0*/  IADD3.X R27, R5, UR7, RZ, P0, !PT ;  /* 0x00000007051b7c10 */ /* 0x000fc400087fe4ff */
[----:B------:R-:W-:Y:S01]  /*0800*/  IADD3 R16, P0, R0, UR6, RZ ;  /* 0x0000000600107c10 */ /* 0x000fe2000ff1e0ff */
[----:B------:R1:W4:Y:S01]  /*0810*/  LDG.E.EL R24, desc[UR4][R18.64] ;  /* 0x0000000412187981 */ /* 0x000322000c2e1900 */
[----:B------:R-:W-:Y:S02]  /*0820*/  IADD3 R4, P1, R4, UR8, RZ ;  /* 0x0000000804047c10 */ /* 0x000fe4000ff3e0ff */
[----:B------:R-:W-:Y:S02]  /*0830*/  IADD3.X R17, R2, UR7, RZ, P0, !PT ;  /* 0x0000000702117c10 */ /* 0x000fe400087fe4ff */
[----:B------:R-:W-:Y:S02]  /*0840*/  SHF.L.U64.HI R15, R21, 0x2, R12 ;  /* 0x00000002150f7819 */ /* 0x000fe4000001020c */
[----:B0-----:R-:W-:Y:S01]  /*0850*/  IADD3 R6, P2, R0, UR8, RZ ;  /* 0x0000000800067c10 */ /* 0x001fe2000ff5e0ff */
[----:B------:R0:W4:Y:S01]  /*0860*/  LDG.E.EL R21, desc[UR4][R26.64] ;  /* 0x000000041a157981 */ /* 0x000122000c2e1900 */
[----:B------:R-:W-:-:S02]  /*0870*/  IADD3.X R5, R5, UR9, RZ, P1, !PT ;  /* 0x0000000905057c10 */ /* 0x000fc40008ffe4ff */
[----:B-1----:R-:W-:Y:S02]  /*0880*/  IADD3 R18, P0, R13, UR8, RZ ;  /* 0x000000080d127c10 */ /* 0x002fe4000ff1e0ff */
[----:B------:R-:W-:Y:S01]  /*0890*/  IADD3 R12, P1, R13, UR6, RZ ;  /* 0x000000060d0c7c10 */ /* 0x000fe2000ff3e0ff */
[----:B------:R2:W4:Y:S01]  /*08a0*/  LDG.E.EL R0, desc[UR4][R4.64] ;  /* 0x0000000404007981 */ /* 0x000522000c2e1900 */
[----:B------:R-:W-:Y:S02]  /*08b0*/  IADD3.X R7, R2, UR9, RZ, P2, !PT ;  /* 0x0000000902077c10 */ /* 0x000fe400097fe4ff */
[----:B------:R-:W-:Y:S01]  /*08c0*/  IADD3.X R19, R15, UR9, RZ, P0, !PT ;  /* 0x000000090f137c10 */ /* 0x000fe200087fe4ff */
[----:B------:R-:W4:Y:S01]  /*08d0*/  LDG.E.EL R2, desc[UR4][R16.64] ;  /* 0x0000000410027981 */ /* 0x000f22000c2e1900 */
[----:B------:R-:W-:Y:S01]  /*08e0*/  IADD3.X R13, R15, UR7, RZ, P1, !PT ;  /* 0x000000070f0d7c10 */ /* 0x000fe20008ffe4ff */
[----:B0-----:R-:W0:Y:S02]  /*08f0*/  LDC.64 R26, c[0x0][0x228] ;  /* 0x00008a00ff1a7b82 */ /* 0x001e240000000a00 */
[----:B------:R-:W4:Y:S04]  /*0900*/  LDG.E.EL R7, desc[UR4][R6.64] ;  /* 0x0000000406077981 */ /* 0x000f28000c2e1900 */
[----:B------:R-:W4:Y:S04]  /*0910*/  LDG.E.EL R12, desc[UR4][R12.64] ;  /* 0x000000040c0c7981 */ /* 0x000f28000c2e1900 */
[----:B------:R-:W4:Y:S01]  /*0920*/  LDG.E.EL R19, desc[UR4][R18.64] ;  /* 0x0000000412137981 */ /* 0x000f22000c2e1900 */
[----:B0-----:R-:W-:-:S04]  /*0930*/  IMAD.WIDE R14, R14, 0x4, R26 ;  /* 0x000000040e0e7825 */ /* 0x001fc800078e021a */
[----:B---3--:R-:W-:Y:S01]  /*0940*/  FADD R8, R8, R23 ;  /* 0x0000001708087221 */ /* 0x008fe20000000000 */
[----:B--2---:R-:W-:Y:S01]  /*0950*/  FADD R4, R22, R11 ;  /* 0x0000000b16047221 */ /* 0x004fe20000000000 */
[----:B-----5:R-:W-:Y:S01]  /*0960*/  FADD R9, R20, R9 ;  /* 0x0000000914097221 */ /* 0x020fe20000000000 */
[----:B----4-:R-:W-:Y:S01]  /*0970*/  FADD R5, R3, R10 ;  /* 0x0000000a03057221 */ /* 0x010fe20000000000 */
[----:B------:R-:W-:Y:S01]  /*0980*/  FADD R10, R24, R25 ;  /* 0x00000019180a7221 */ /* 0x000fe20000000000 */
[----:B------:R-:W-:Y:S01]  /*0990*/  FADD R11, R21, R0 ;  /* 0x00000000150b7221 */ /* 0x000fe20000000000 */
[----:B------:R-:W-:-:S04]  /*09a0*/  FADD R6, R2, R7 ;  /* 0x0000000702067221 */ /* 0x000fc80000000000 */
[----:B------:R-:W-:Y:S01]  /*09b0*/  STG.E.128 desc[UR4][R14.64], R8 ;  /* 0x000000080e007986 */ /* 0x000fe2000c101d04 */
[----:B------:R-:W-:-:S05]  /*09c0*/  FADD R7, R12, R19 ;  /* 0x000000130c077221 */ /* 0x000fca0000000000 */
[----:B------:R-:W-:Y:S01]  /*09d0*/  STG.E.128 desc[UR4][R14.64+0x800], R4 ;  /* 0x000800040e007986 */ /* 0x000fe2000c101d04 */
[----:B------:R-:W-:Y:S05]  /*09e0*/  EXIT ;  /* 0x000000000000794d */ /* 0x000fea0003800000 */
.L_x_0:
[----:B------:R-:W-:-:S00]  /*09f0*/  BRA `(.L_x_0) ;  /* 0xfffffffc00fc7947 */ /* 0x000fc0000383ffff */
[----:B------:R-:W-:-:S00]  /*0a00*/  NOP ;  /* 0x0000000000007918 */ /* 0x000fc00000000000 */
[----:B------:R-:W-:-:S00]  /*0a10*/  NOP ;  /* 0x0000000000007918 */ /* 0x000fc00000000000 */
[----:B------:R-:W-:-:S00]  /*0a20*/  NOP ;  /* 0x0000000000007918 */ /* 0x000fc00000000000 */
[----:B------:R-:W-:-:S00]  /*0a30*/  NOP ;  /* 0x0000000000007918 */ /* 0x000fc00000000000 */
[----:B------:R-:W-:-:S00]  /*0a40*/  NOP ;  /* 0x0000000000007918 */ /* 0x000fc00000000000 */
[----:B------:R-:W-:-:S00]  /*0a50*/  NOP ;  /* 0x0000000000007918 */ /* 0x000fc00000000000 */
[----:B------:R-:W-:-:S00]  /*0a60*/  NOP ;  /* 0x0000000000007918 */ /* 0x000fc00000000000 */
[----:B------:R-:W-:-:S00]  /*0a70*/  NOP ;  /* 0x0000000000007918 */ /* 0x000fc00000000000 */
.L_x_1:


//--------------------- .nv.constant0.triton_poi_fused__unsafe_index_add_32 --------------------------
	.section	.nv.constant0.triton_poi_fused__unsafe_index_add_32,"a",@progbits
	.sectionflags	@""
	.align	4
.nv.constant0.triton_poi_fused__unsafe_index_add_32:
	.zero		564
